//
// Generated by NVIDIA NVVM Compiler
//
// Compiler Build ID: CL-36424714
// Cuda compilation tools, release 13.0, V13.0.88
// Based on NVVM 20.0.0
//

.version 9.0
.target sm_100
.address_size 64

	// .globl	_Z13reverse_arrayPfi

.visible .entry _Z13reverse_arrayPfi(
	.param .u64 .ptr .align 1 _Z13reverse_arrayPfi_param_0,
	.param .u32 _Z13reverse_arrayPfi_param_1
)
{
	.reg .pred 	%p<7>;
	.reg .b32 	%r<49>;
	.reg .b32 	%f<11>;
	.reg .b64 	%rd<21>;

	ld.param.u64 	%rd2, [_Z13reverse_arrayPfi_param_0];
	ld.param.u32 	%r16, [_Z13reverse_arrayPfi_param_1];
	cvta.to.global.u64 	%rd1, %rd2;
	mov.u32 	%r17, %ctaid.x;
	mov.u32 	%r18, %ntid.x;
	mov.u32 	%r19, %tid.x;
	mad.lo.s32 	%r47, %r17, %r18, %r19;
	mov.u32 	%r20, %nctaid.x;
	mul.lo.s32 	%r2, %r18, %r20;
	shr.u32 	%r21, %r16, 31;
	add.s32 	%r22, %r16, %r21;
	shr.s32 	%r3, %r22, 1;
	setp.ge.s32 	%p1, %r47, %r3;
	@%p1 bra 	$L__BB0_7;
	add.s32 	%r23, %r47, %r2;
	max.s32 	%r24, %r3, %r23;
	setp.lt.s32 	%p2, %r23, %r3;
	selp.u32 	%r25, 1, 0, %p2;
	add.s32 	%r26, %r23, %r25;
	sub.s32 	%r27, %r24, %r26;
	div.u32 	%r28, %r27, %r2;
	add.s32 	%r4, %r28, %r25;
	and.b32  	%r29, %r4, 3;
	setp.eq.s32 	%p3, %r29, 3;
	@%p3 bra 	$L__BB0_4;
	not.b32 	%r30, %r47;
	add.s32 	%r45, %r30, %r16;
	add.s32 	%r31, %r4, 1;
	and.b32  	%r32, %r31, 3;
	neg.s32 	%r44, %r32;
$L__BB0_3:
	.pragma "nounroll";
	mul.wide.s32 	%rd3, %r45, 4;
	add.s64 	%rd4, %rd1, %rd3;
	mul.wide.s32 	%rd5, %r47, 4;
	add.s64 	%rd6, %rd1, %rd5;
	ld.global.f32 	%f1, [%rd6];
	ld.global.f32 	%f2, [%rd4];
	st.global.f32 	[%rd6], %f2;
	st.global.f32 	[%rd4], %f1;
	add.s32 	%r47, %r47, %r2;
	sub.s32 	%r45, %r45, %r2;
	add.s32 	%r44, %r44, 1;
	setp.ne.s32 	%p4, %r44, 0;
	@%p4 bra 	$L__BB0_3;
$L__BB0_4:
	setp.lt.u32 	%p5, %r4, 3;
	@%p5 bra 	$L__BB0_7;
	mul.wide.s32 	%rd11, %r2, 4;
$L__BB0_6:
	mul.wide.s32 	%rd7, %r47, 4;
	add.s64 	%rd8, %rd1, %rd7;
	ld.global.f32 	%f3, [%rd8];
	not.b32 	%r33, %r47;
	add.s32 	%r34, %r16, %r33;
	mul.wide.s32 	%rd9, %r34, 4;
	add.s64 	%rd10, %rd1, %rd9;
	ld.global.f32 	%f4, [%rd10];
	st.global.f32 	[%rd8], %f4;
	st.global.f32 	[%rd10], %f3;
	add.s32 	%r35, %r47, %r2;
	add.s64 	%rd12, %rd8, %rd11;
	ld.global.f32 	%f5, [%rd12];
	not.b32 	%r36, %r35;
	add.s32 	%r37, %r16, %r36;
	mul.wide.s32 	%rd13, %r37, 4;
	add.s64 	%rd14, %rd1, %rd13;
	ld.global.f32 	%f6, [%rd14];
	st.global.f32 	[%rd12], %f6;
	st.global.f32 	[%rd14], %f5;
	add.s32 	%r38, %r35, %r2;
	add.s64 	%rd15, %rd12, %rd11;
	ld.global.f32 	%f7, [%rd15];
	not.b32 	%r39, %r38;
	add.s32 	%r40, %r16, %r39;
	mul.wide.s32 	%rd16, %r40, 4;
	add.s64 	%rd17, %rd1, %rd16;
	ld.global.f32 	%f8, [%rd17];
	st.global.f32 	[%rd15], %f8;
	st.global.f32 	[%rd17], %f7;
	add.s32 	%r41, %r38, %r2;
	add.s64 	%rd18, %rd15, %rd11;
	ld.global.f32 	%f9, [%rd18];
	not.b32 	%r42, %r41;
	add.s32 	%r43, %r16, %r42;
	mul.wide.s32 	%rd19, %r43, 4;
	add.s64 	%rd20, %rd1, %rd19;
	ld.global.f32 	%f10, [%rd20];
	st.global.f32 	[%rd18], %f10;
	st.global.f32 	[%rd20], %f9;
	add.s32 	%r47, %r41, %r2;
	setp.lt.s32 	%p6, %r47, %r3;
	@%p6 bra 	$L__BB0_6;
$L__BB0_7:
	ret;

}


// ===== COMPILED SASS (sm_100) =====

	.target	sm_100

	.elftype	@"ET_EXEC"


//--------------------- .note.nv.tkinfo           --------------------------
	.section	.note.nv.tkinfo,"",@"SHT_NOTE"
	.sectionflags	@"SHF_NOTE_NV_TKINFO"
	.tkinfo
        /*0018*/ 	.word	0x00000002
        /*0030*/ 	.string	""
        /*0030*/ 	.string	"ptxas"
        /*0030*/ 	.string	"Cuda compilation tools, release 13.0, V13.0.88"
        /*0030*/ 	.string	"Build cuda_13.0.r13.0/compiler.36424714_0"
        /*0030*/ 	.string	"-arch sm_100 -m 64 "



//--------------------- .note.nv.cuinfo           --------------------------
	.section	.note.nv.cuinfo,"",@"SHT_NOTE"
	.sectionflags	@"SHF_NOTE_NV_CUINFO"
        /*0018*/ 	.short	0x0002
        /*001a*/ 	.short	0x0064
        /*001c*/ 	.short	0x0082
	.zero		2


//--------------------- .nv.info                  --------------------------
	.section	.nv.info,"",@"SHT_CUDA_INFO"
	.align	4


	//----- nvinfo : EIATTR_REGCOUNT
	.align		4
        /*0000*/ 	.byte	0x04, 0x2f
        /*0002*/ 	.short	(.L_1 - .L_0)
	.align		4
.L_0:
        /*0004*/ 	.word	index@(_Z13reverse_arrayPfi)
        /*0008*/ 	.word	0x0000001c


	//----- nvinfo : EIATTR_FRAME_SIZE
	.align		4
.L_1:
        /*000c*/ 	.byte	0x04, 0x11
        /*000e*/ 	.short	(.L_3 - .L_2)
	.align		4
.L_2:
        /*0010*/ 	.word	index@(_Z13reverse_arrayPfi)
        /*0014*/ 	.word	0x00000000


	//----- nvinfo : EIATTR_MIN_STACK_SIZE
	.align		4
.L_3:
        /*0018*/ 	.byte	0x04, 0x12
        /*001a*/ 	.short	(.L_5 - .L_4)
	.align		4
.L_4:
        /*001c*/ 	.word	index@(_Z13reverse_arrayPfi)
        /*0020*/ 	.word	0x00000000
.L_5:


//--------------------- .nv.compat                --------------------------
	.section	.nv.compat,"",@"SHT_CUDA_COMPAT_INFO"
	.align	4
        /*0000*/ 	.byte	0x02, 0x09, 0x00, 0x00, 0x02, 0x02, 0x01, 0x00, 0x02, 0x05, 0x05, 0x00, 0x03, 0x07, 0x01, 0x01
        /*0010*/ 	.byte	0x02, 0x03, 0x00, 0x00, 0x02, 0x06, 0x01, 0x00, 0x04, 0x0b, 0x08, 0x00, 0x09, 0x00, 0x00, 0x00
        /*0020*/ 	.byte	0x00, 0x00, 0x00, 0x00


//--------------------- .nv.info._Z13reverse_arrayPfi --------------------------
	.section	.nv.info._Z13reverse_arrayPfi,"",@"SHT_CUDA_INFO"
	.sectionflags	@""
	.align	4


	//----- nvinfo : EIATTR_CUDA_API_VERSION
	.align		4
        /*0000*/ 	.byte	0x04, 0x37
        /*0002*/ 	.short	(.L_7 - .L_6)
.L_6:
        /*0004*/ 	.word	0x00000082


	//----- nvinfo : EIATTR_KPARAM_INFO
	.align		4
.L_7:
        /*0008*/ 	.byte	0x04, 0x17
        /*000a*/ 	.short	(.L_9 - .L_8)
.L_8:
        /*000c*/ 	.word	0x00000000
        /*0010*/ 	.short	0x0001
        /*0012*/ 	.short	0x0008
        /*0014*/ 	.byte	0x00, 0xf0, 0x11, 0x00


	//----- nvinfo : EIATTR_KPARAM_INFO
	.align		4
.L_9:
        /*0018*/ 	.byte	0x04, 0x17
        /*001a*/ 	.short	(.L_11 - .L_10)
.L_10:
        /*001c*/ 	.word	0x00000000
        /*0020*/ 	.short	0x0000
        /*0022*/ 	.short	0x0000
        /*0024*/ 	.byte	0x00, 0xf5, 0x21, 0x00


	//----- nvinfo : EIATTR_SPARSE_MMA_MASK
	.align		4
.L_11:
        /*0028*/ 	.byte	0x03, 0x50
        /*002a*/ 	.short	0x0000


	//----- nvinfo : EIATTR_MAXREG_COUNT
	.align		4
        /*002c*/ 	.byte	0x03, 0x1b
        /*002e*/ 	.short	0x00ff


	//----- nvinfo : EIATTR_MERCURY_ISA_VERSION
	.align		4
        /*0030*/ 	.byte	0x03, 0x5f
        /*0032*/ 	.short	0x0101


	//----- nvinfo : EIATTR_VRC_CTA_INIT_COUNT
	.align		4
        /*0034*/ 	.byte	0x02, 0x4a
	.zero		1
	.zero		1


	//----- nvinfo : EIATTR_EXIT_INSTR_OFFSETS
	.align		4
        /*0038*/ 	.byte	0x04, 0x1c
        /*003a*/ 	.short	(.L_13 - .L_12)


	//   ....[0]....
.L_12:
        /*003c*/ 	.word	0x000000b0


	//   ....[1]....
        /*0040*/ 	.word	0x000003d0


	//   ....[2]....
        /*0044*/ 	.word	0x00000640


	//----- nvinfo : EIATTR_CRS_STACK_SIZE
	.align		4
.L_13:
        /*0048*/ 	.byte	0x04, 0x1e
        /*004a*/ 	.short	(.L_15 - .L_14)
.L_14:
        /*004c*/ 	.word	0x00000000


	//----- nvinfo : EIATTR_CBANK_PARAM_SIZE
	.align		4
.L_15:
        /*0050*/ 	.byte	0x03, 0x19
        /*0052*/ 	.short	0x000c


	//----- nvinfo : EIATTR_PARAM_CBANK
	.align		4
        /*0054*/ 	.byte	0x04, 0x0a
        /*0056*/ 	.short	(.L_17 - .L_16)
	.align		4
.L_16:
        /*0058*/ 	.word	index@(.nv.constant0._Z13reverse_arrayPfi)
        /*005c*/ 	.short	0x0380
        /*005e*/ 	.short	0x000c


	//----- nvinfo : EIATTR_SW_WAR
	.align		4
.L_17:
        /*0060*/ 	.byte	0x04, 0x36
        /*0062*/ 	.short	(.L_19 - .L_18)
.L_18:
        /*0064*/ 	.word	0x00000008
.L_19:


//--------------------- .nv.callgraph             --------------------------
	.section	.nv.callgraph,"",@"SHT_CUDA_CALLGRAPH"
	.align	4
	.sectionentsize	8
	.align		4
        /*0000*/ 	.word	0x00000000
	.align		4
        /*0004*/ 	.word	0xffffffff
	.align		4
        /*0008*/ 	.word	0x00000000
	.align		4
        /*000c*/ 	.word	0xfffffffe
	.align		4
        /*0010*/ 	.word	0x00000000
	.align		4
        /*0014*/ 	.word	0xfffffffd
	.align		4
        /*0018*/ 	.word	0x00000000
	.align		4
        /*001c*/ 	.word	0xfffffffc


//--------------------- .text._Z13reverse_arrayPfi --------------------------
	.section	.text._Z13reverse_arrayPfi,"ax",@progbits
	.align	128
        .global         _Z13reverse_arrayPfi
        .type           _Z13reverse_arrayPfi,@function
        .size           _Z13reverse_arrayPfi,(.L_x_5 - _Z13reverse_arrayPfi)
        .other          _Z13reverse_arrayPfi,@"STO_CUDA_ENTRY STV_DEFAULT"
_Z13reverse_arrayPfi:
.text._Z13reverse_arrayPfi:
[----:B------:R-:W-:Y:S01]  /*0000*/  LDC R1, c[0x0][0x37c] ;  /* 0x0000df00ff017b82 */ /* 0x000fe20000000800 */
[----:B------:R-:W0:Y:S07]  /*0010*/  S2R R5, SR_TID.X ;  /* 0x0000000000057919 */ /* 0x000e2e0000002100 */
[----:B------:R-:W0:Y:S01]  /*0020*/  S2UR UR5, SR_CTAID.X ;  /* 0x00000000000579c3 */ /* 0x000e220000002500 */
[----:B------:R-:W1:Y:S07]  /*0030*/  LDCU UR8, c[0x0][0x388] ;  /* 0x00007100ff0877ac */ /* 0x000e6e0008000800 */
[----:B------:R-:W0:Y:S01]  /*0040*/  LDC R0, c[0x0][0x360] ;  /* 0x0000d800ff007b82 */ /* 0x000e220000000800 */
[----:B------:R-:W2:Y:S01]  /*0050*/  LDCU UR6, c[0x0][0x370] ;  /* 0x00006e00ff0677ac */ /* 0x000ea20008000800 */
[----:B-1----:R-:W-:-:S04]  /*0060*/  ULEA.HI UR4, UR8, UR8, URZ, 0x1 ;  /* 0x0000000808047291 */ /* 0x002fc8000f8f08ff */
[----:B------:R-:W-:Y:S01]  /*0070*/  USHF.R.S32.HI UR4, URZ, 0x1, UR4 ;  /* 0x00000001ff047899 */ /* 0x000fe20008011404 */
[C---:B0-----:R-:W-:Y:S02]  /*0080*/  IMAD R5, R0.reuse, UR5, R5 ;  /* 0x0000000500057c24 */ /* 0x041fe4000f8e0205 */
[----:B--2---:R-:W-:-:S03]  /*0090*/  IMAD R0, R0, UR6, RZ ;  /* 0x0000000600007c24 */ /* 0x004fc6000f8e02ff */
[----:B------:R-:W-:-:S13]  /*00a0*/  ISETP.GE.AND P0, PT, R5, UR4, PT ;  /* 0x0000000405007c0c */ /* 0x000fda000bf06270 */
[----:B------:R-:W-:Y:S05]  /*00b0*/  @P0 EXIT ;  /* 0x000000000000094d */ /* 0x000fea0003800000 */
[----:B------:R-:W0:Y:S01]  /*00c0*/  I2F.U32.RP R8, R0 ;  /* 0x0000000000087306 */ /* 0x000e220000209000 */
[C---:B------:R-:W-:Y:S01]  /*00d0*/  IADD3 R4, PT, PT, R0.reuse, R5, RZ ;  /* 0x0000000500047210 */ /* 0x040fe20007ffe0ff */
[----:B------:R-:W-:Y:S01]  /*00e0*/  IMAD.MOV R9, RZ, RZ, -R0 ;  /* 0x000000ffff097224 */ /* 0x000fe200078e0a00 */
[----:B------:R-:W-:Y:S01]  /*00f0*/  ISETP.NE.U32.AND P2, PT, R0, RZ, PT ;  /* 0x000000ff0000720c */ /* 0x000fe20003f45070 */
[----:B------:R-:W1:Y:S01]  /*0100*/  LDCU.64 UR6, c[0x0][0x358] ;  /* 0x00006b00ff0677ac */ /* 0x000e620008000a00 */
[C---:B------:R-:W-:Y:S01]  /*0110*/  ISETP.GE.AND P0, PT, R4.reuse, UR4, PT ;  /* 0x0000000404007c0c */ /* 0x040fe2000bf06270 */
[----:B------:R-:W-:Y:S01]  /*0120*/  BSSY.RECONVERGENT B0, `(.L_x_0) ;  /* 0x000002a000007945 */ /* 0x000fe20003800200 */
[----:B------:R-:W-:Y:S02]  /*0130*/  VIMNMX R7, PT, PT, R4, UR4, !PT ;  /* 0x0000000404077c48 */ /* 0x000fe4000ffe0100 */
[----:B------:R-:W-:-:S04]  /*0140*/  SEL R6, RZ, 0x1, P0 ;  /* 0x00000001ff067807 */ /* 0x000fc80000000000 */
[----:B------:R-:W-:Y:S01]  /*0150*/  IADD3 R7, PT, PT, R7, -R4, -R6 ;  /* 0x8000000407077210 */ /* 0x000fe20007ffe806 */
[----:B0-----:R-:W0:Y:S02]  /*0160*/  MUFU.RCP R8, R8 ;  /* 0x0000000800087308 */ /* 0x001e240000001000 */
[----:B0-----:R-:W-:-:S06]  /*0170*/  VIADD R2, R8, 0xffffffe ;  /* 0x0ffffffe08027836 */ /* 0x001fcc0000000000 */
[----:B------:R0:W2:Y:S02]  /*0180*/  F2I.FTZ.U32.TRUNC.NTZ R3, R2 ;  /* 0x0000000200037305 */ /* 0x0000a4000021f000 */
[----:B0-----:R-:W-:Y:S02]  /*0190*/  IMAD.MOV.U32 R2, RZ, RZ, RZ ;  /* 0x000000ffff027224 */ /* 0x001fe400078e00ff */
[----:B--2---:R-:W-:-:S04]  /*01a0*/  IMAD R9, R9, R3, RZ ;  /* 0x0000000309097224 */ /* 0x004fc800078e02ff */
[----:B------:R-:W-:-:S06]  /*01b0*/  IMAD.HI.U32 R8, R3, R9, R2 ;  /* 0x0000000903087227 */ /* 0x000fcc00078e0002 */
[----:B------:R-:W-:-:S05]  /*01c0*/  IMAD.HI.U32 R9, R8, R7, RZ ;  /* 0x0000000708097227 */ /* 0x000fca00078e00ff */
[----:B------:R-:W-:-:S05]  /*01d0*/  IADD3 R2, PT, PT, -R9, RZ, RZ ;  /* 0x000000ff09027210 */ /* 0x000fca0007ffe1ff */
[----:B------:R-:W-:Y:S02]  /*01e0*/  IMAD R7, R0, R2, R7 ;  /* 0x0000000200077224 */ /* 0x000fe400078e0207 */
[----:B------:R-:W0:Y:S03]  /*01f0*/  LDC.64 R2, c[0x0][0x380] ;  /* 0x0000e000ff027b82 */ /* 0x000e260000000a00 */
[----:B------:R-:W-:-:S13]  /*0200*/  ISETP.GE.U32.AND P0, PT, R7, R0, PT ;  /* 0x000000000700720c */ /* 0x000fda0003f06070 */
[----:B------:R-:W-:Y:S01]  /*0210*/  @P0 IMAD.IADD R7, R7, 0x1, -R0 ;  /* 0x0000000107070824 */ /* 0x000fe200078e0a00 */
[----:B------:R-:W-:-:S04]  /*0220*/  @P0 IADD3 R9, PT, PT, R9, 0x1, RZ ;  /* 0x0000000109090810 */ /* 0x000fc80007ffe0ff */
[----:B------:R-:W-:-:S13]  /*0230*/  ISETP.GE.U32.AND P1, PT, R7, R0, PT ;  /* 0x000000000700720c */ /* 0x000fda0003f26070 */
[----:B------:R-:W-:Y:S01]  /*0240*/  @P1 VIADD R9, R9, 0x1 ;  /* 0x0000000109091836 */ /* 0x000fe20000000000 */
[----:B------:R-:W-:-:S04]  /*0250*/  @!P2 LOP3.LUT R9, RZ, R0, RZ, 0x33, !PT ;  /* 0x00000000ff09a212 */ /* 0x000fc800078e33ff */
[----:B------:R-:W-:-:S04]  /*0260*/  IADD3 R6, PT, PT, R6, R9, RZ ;  /* 0x0000000906067210 */ /* 0x000fc80007ffe0ff */
[C---:B------:R-:W-:Y:S02]  /*0270*/  LOP3.LUT R4, R6.reuse, 0x3, RZ, 0xc0, !PT ;  /* 0x0000000306047812 */ /* 0x040fe400078ec0ff */
[----:B------:R-:W-:Y:S02]  /*0280*/  ISETP.GE.U32.AND P1, PT, R6, 0x3, PT ;  /* 0x000000030600780c */ /* 0x000fe40003f26070 */
[----:B------:R-:W-:-:S13]  /*0290*/  ISETP.NE.AND P0, PT, R4, 0x3, PT ;  /* 0x000000030400780c */ /* 0x000fda0003f05270 */
[----:B01----:R-:W-:Y:S05]  /*02a0*/  @!P0 BRA `(.L_x_1) ;  /* 0x0000000000448947 */ /* 0x003fea0003800000 */
[----:B------:R-:W0:Y:S01]  /*02b0*/  LDC.64 R10, c[0x0][0x380] ;  /* 0x0000e000ff0a7b82 */ /* 0x000e220000000a00 */
[----:B------:R-:W-:Y:S01]  /*02c0*/  VIADD R6, R6, 0x1 ;  /* 0x0000000106067836 */ /* 0x000fe20000000000 */
[----:B------:R-:W-:-:S04]  /*02d0*/  LOP3.LUT R4, RZ, R5, RZ, 0x33, !PT ;  /* 0x00000005ff047212 */ /* 0x000fc800078e33ff */
[----:B------:R-:W-:Y:S02]  /*02e0*/  LOP3.LUT R6, R6, 0x3, RZ, 0xc0, !PT ;  /* 0x0000000306067812 */ /* 0x000fe400078ec0ff */
[----:B------:R-:W-:-:S03]  /*02f0*/  IADD3 R13, PT, PT, R4, UR8, RZ ;  /* 0x00000008040d7c10 */ /* 0x000fc6000fffe0ff */
[----:B------:R-:W-:-:S07]  /*0300*/  IMAD.MOV R4, RZ, RZ, -R6 ;  /* 0x000000ffff047224 */ /* 0x000fce00078e0a06 */
.L_x_2:
[----:B01----:R-:W-:-:S04]  /*0310*/  IMAD.WIDE R6, R13, 0x4, R10 ;  /* 0x000000040d067825 */ /* 0x003fc800078e020a */
[----:B------:R-:W-:Y:S01]  /*0320*/  IMAD.WIDE R8, R5, 0x4, R10 ;  /* 0x0000000405087825 */ /* 0x000fe200078e020a */
[----:B------:R-:W2:Y:S04]  /*0330*/  LDG.E R17, desc[UR6][R6.64] ;  /* 0x0000000606117981 */ /* 0x000ea8000c1e1900 */
[----:B------:R-:W3:Y:S01]  /*0340*/  LDG.E R15, desc[UR6][R8.64] ;  /* 0x00000006080f7981 */ /* 0x000ee2000c1e1900 */
[----:B------:R-:W-:Y:S01]  /*0350*/  IADD3 R4, PT, PT, R4, 0x1, RZ ;  /* 0x0000000104047810 */ /* 0x000fe20007ffe0ff */
[C---:B------:R-:W-:Y:S01]  /*0360*/  IMAD.IADD R5, R0.reuse, 0x1, R5 ;  /* 0x0000000100057824 */ /* 0x040fe200078e0205 */
[----:B------:R-:W-:Y:S02]  /*0370*/  IADD3 R13, PT, PT, -R0, R13, RZ ;  /* 0x0000000d000d7210 */ /* 0x000fe40007ffe1ff */
[----:B------:R-:W-:Y:S01]  /*0380*/  ISETP.NE.AND P0, PT, R4, RZ, PT ;  /* 0x000000ff0400720c */ /* 0x000fe20003f05270 */
[----:B--2---:R1:W-:Y:S04]  /*0390*/  STG.E desc[UR6][R8.64], R17 ;  /* 0x0000001108007986 */ /* 0x0043e8000c101906 */
[----:B---3--:R1:W-:Y:S08]  /*03a0*/  STG.E desc[UR6][R6.64], R15 ;  /* 0x0000000f06007986 */ /* 0x0083f0000c101906 */
[----:B------:R-:W-:Y:S05]  /*03b0*/  @P0 BRA `(.L_x_2) ;  /* 0xfffffffc00d40947 */ /* 0x000fea000383ffff */
.L_x_1:
[----:B------:R-:W-:Y:S05]  /*03c0*/  BSYNC.RECONVERGENT B0 ;  /* 0x0000000000007941 */ /* 0x000fea0003800200 */
.L_x_0:
[----:B------:R-:W-:Y:S05]  /*03d0*/  @!P1 EXIT ;  /* 0x000000000000994d */ /* 0x000fea0003800000 */
.L_x_3:
[----:B------:R-:W-:Y:S01]  /*03e0*/  LOP3.LUT R4, RZ, R5, RZ, 0x33, !PT ;  /* 0x00000005ff047212 */ /* 0x000fe200078e33ff */
[----:B01----:R-:W-:-:S04]  /*03f0*/  IMAD.WIDE R14, R5, 0x4, R2 ;  /* 0x00000004050e7825 */ /* 0x003fc800078e0202 */
[----:B------:R-:W-:Y:S01]  /*0400*/  VIADD R13, R4, UR8 ;  /* 0x00000008040d7c36 */ /* 0x000fe20008000000 */
[----:B------:R-:W2:Y:S03]  /*0410*/  LDG.E R17, desc[UR6][R14.64] ;  /* 0x000000060e117981 */ /* 0x000ea6000c1e1900 */
[----:B------:R-:W-:-:S05]  /*0420*/  IMAD.WIDE R12, R13, 0x4, R2 ;  /* 0x000000040d0c7825 */ /* 0x000fca00078e0202 */
[----:B------:R-:W3:Y:S01]  /*0430*/  LDG.E R19, desc[UR6][R12.64] ;  /* 0x000000060c137981 */ /* 0x000ee2000c1e1900 */
[----:B------:R-:W-:-:S04]  /*0440*/  IADD3 R25, PT, PT, R0, R5, RZ ;  /* 0x0000000500197210 */ /* 0x000fc80007ffe0ff */
[----:B------:R-:W-:-:S05]  /*0450*/  LOP3.LUT R4, RZ, R25, RZ, 0x33, !PT ;  /* 0x00000019ff047212 */ /* 0x000fca00078e33ff */
[----:B------:R-:W-:Y:S02]  /*0460*/  VIADD R7, R4, UR8 ;  /* 0x0000000804077c36 */ /* 0x000fe40008000000 */
[----:B------:R-:W-:-:S04]  /*0470*/  IMAD.WIDE R4, R0, 0x4, R14 ;  /* 0x0000000400047825 */ /* 0x000fc800078e020e */
[----:B------:R-:W-:Y:S01]  /*0480*/  IMAD.WIDE R6, R7, 0x4, R2 ;  /* 0x0000000407067825 */ /* 0x000fe200078e0202 */
[----:B---3--:R0:W-:Y:S04]  /*0490*/  STG.E desc[UR6][R14.64], R19 ;  /* 0x000000130e007986 */ /* 0x0081e8000c101906 */
[----:B--2---:R1:W-:Y:S04]  /*04a0*/  STG.E desc[UR6][R12.64], R17 ;  /* 0x000000110c007986 */ /* 0x0043e8000c101906 */
[----:B------:R-:W2:Y:S04]  /*04b0*/  LDG.E R23, desc[UR6][R6.64] ;  /* 0x0000000606177981 */ /* 0x000ea8000c1e1900 */
[----:B------:R-:W3:Y:S01]  /*04c0*/  LDG.E R21, desc[UR6][R4.64] ;  /* 0x0000000604157981 */ /* 0x000ee2000c1e1900 */
[----:B------:R-:W-:-:S04]  /*04d0*/  IADD3 R25, PT, PT, R0, R25, RZ ;  /* 0x0000001900197210 */ /* 0x000fc80007ffe0ff */
[----:B------:R-:W-:-:S05]  /*04e0*/  LOP3.LUT R8, RZ, R25, RZ, 0x33, !PT ;  /* 0x00000019ff087212 */ /* 0x000fca00078e33ff */
[----:B------:R-:W-:Y:S02]  /*04f0*/  VIADD R11, R8, UR8 ;  /* 0x00000008080b7c36 */ /* 0x000fe40008000000 */
[----:B------:R-:W-:-:S04]  /*0500*/  IMAD.WIDE R8, R0, 0x4, R4 ;  /* 0x0000000400087825 */ /* 0x000fc800078e0204 */
[----:B------:R-:W-:Y:S01]  /*0510*/  IMAD.WIDE R10, R11, 0x4, R2 ;  /* 0x000000040b0a7825 */ /* 0x000fe200078e0202 */
[----:B--2---:R2:W-:Y:S04]  /*0520*/  STG.E desc[UR6][R4.64], R23 ;  /* 0x0000001704007986 */ /* 0x0045e8000c101906 */
[----:B---3--:R3:W-:Y:S04]  /*0530*/  STG.E desc[UR6][R6.64], R21 ;  /* 0x0000001506007986 */ /* 0x0087e8000c101906 */
[----:B0-----:R-:W4:Y:S04]  /*0540*/  LDG.E R19, desc[UR6][R10.64] ;  /* 0x000000060a137981 */ /* 0x001f28000c1e1900 */
[----:B-1----:R-:W5:Y:S01]  /*0550*/  LDG.E R17, desc[UR6][R8.64] ;  /* 0x0000000608117981 */ /* 0x002f62000c1e1900 */
[----:B------:R-:W-:-:S04]  /*0560*/  IADD3 R25, PT, PT, R0, R25, RZ ;  /* 0x0000001900197210 */ /* 0x000fc80007ffe0ff */
[----:B------:R-:W-:-:S05]  /*0570*/  LOP3.LUT R12, RZ, R25, RZ, 0x33, !PT ;  /* 0x00000019ff0c7212 */ /* 0x000fca00078e33ff */
[----:B------:R-:W-:Y:S02]  /*0580*/  VIADD R15, R12, UR8 ;  /* 0x000000080c0f7c36 */ /* 0x000fe40008000000 */
[----:B------:R-:W-:-:S04]  /*0590*/  IMAD.WIDE R12, R0, 0x4, R8 ;  /* 0x00000004000c7825 */ /* 0x000fc800078e0208 */
[----:B------:R-:W-:Y:S01]  /*05a0*/  IMAD.WIDE R14, R15, 0x4, R2 ;  /* 0x000000040f0e7825 */ /* 0x000fe200078e0202 */
[----:B----4-:R0:W-:Y:S04]  /*05b0*/  STG.E desc[UR6][R8.64], R19 ;  /* 0x0000001308007986 */ /* 0x0101e8000c101906 */
[----:B-----5:R0:W-:Y:S04]  /*05c0*/  STG.E desc[UR6][R10.64], R17 ;  /* 0x000000110a007986 */ /* 0x0201e8000c101906 */
[----:B--2---:R-:W2:Y:S04]  /*05d0*/  LDG.E R23, desc[UR6][R14.64] ;  /* 0x000000060e177981 */ /* 0x004ea8000c1e1900 */
[----:B---3--:R-:W3:Y:S01]  /*05e0*/  LDG.E R7, desc[UR6][R12.64] ;  /* 0x000000060c077981 */ /* 0x008ee2000c1e1900 */
[----:B------:R-:W-:-:S04]  /*05f0*/  IADD3 R5, PT, PT, R0, R25, RZ ;  /* 0x0000001900057210 */ /* 0x000fc80007ffe0ff */
[----:B------:R-:W-:Y:S01]  /*0600*/  ISETP.GE.AND P0, PT, R5, UR4, PT ;  /* 0x0000000405007c0c */ /* 0x000fe2000bf06270 */
[----:B--2---:R0:W-:Y:S04]  /*0610*/  STG.E desc[UR6][R12.64], R23 ;  /* 0x000000170c007986 */ /* 0x0041e8000c101906 */
[----:B---3--:R0:W-:Y:S08]  /*0620*/  STG.E desc[UR6][R14.64], R7 ;  /* 0x000000070e007986 */ /* 0x0081f0000c101906 */
[----:B------:R-:W-:Y:S05]  /*0630*/  @!P0 BRA `(.L_x_3) ;  /* 0xfffffffc00688947 */ /* 0x000fea000383ffff */
[----:B------:R-:W-:Y:S05]  /*0640*/  EXIT ;  /* 0x000000000000794d */ /* 0x000fea0003800000 */
.L_x_4:
[----:B------:R-:W-:-:S00]  /*0650*/  BRA `(.L_x_4) ;  /* 0xfffffffc00fc7947 */ /* 0x000fc0000383ffff */
[----:B------:R-:W-:-:S00]  /*0660*/  NOP ;  /* 0x0000000000007918 */ /* 0x000fc00000000000 */
        /* <DEDUP_REMOVED lines=9> */
.L_x_5:


//--------------------- .nv.shared.reserved.0     --------------------------
	.section	.nv.shared.reserved.0,"aw",@nobits
	.weak		__nv_reservedSMEM_offset_0_alias
	.size		__nv_reservedSMEM_offset_0_alias, 0, 64
	.other		__nv_reservedSMEM_offset_0_alias,@"STO_CUDA_RESERVED_SHARED STV_DEFAULT"
__nv_reservedSMEM_offset_0_alias:
	.zero		0
	.zero		64


//--------------------- .nv.constant0._Z13reverse_arrayPfi --------------------------
	.section	.nv.constant0._Z13reverse_arrayPfi,"a",@progbits
	.sectionflags	@""
	.align	4
.nv.constant0._Z13reverse_arrayPfi:
	.zero		908


//--------------------- SYMBOLS --------------------------

	.type		.nv.reservedSmem.offset0,@object
	.size		.nv.reservedSmem.offset0,0x4
